//
// Generated by NVIDIA NVVM Compiler
//
// Compiler Build ID: CL-36424714
// Cuda compilation tools, release 13.0, V13.0.88
// Based on NVVM 20.0.0
//

.version 9.0
.target sm_100
.address_size 64

	// .globl	_Z8printingv
.extern .func  (.param .b32 func_retval0) vprintf
(
	.param .b64 vprintf_param_0,
	.param .b64 vprintf_param_1
)
;
.global .align 1 .b8 $str[12] = {98, 108, 107, 46, 120, 32, 61, 32, 37, 100, 10};
.global .align 1 .b8 $str$1[8] = {120, 32, 61, 32, 37, 100, 10};
.global .align 1 .b8 $str$2[15] = {116, 104, 114, 101, 97, 100, 46, 120, 32, 61, 32, 37, 100, 10};

.visible .entry _Z8printingv()
{
	.local .align 8 .b8 	__local_depot0[8];
	.reg .b64 	%SP;
	.reg .b64 	%SPL;
	.reg .pred 	%p<2>;
	.reg .b32 	%r<10>;
	.reg .b64 	%rd<12>;

	mov.u64 	%SPL, __local_depot0;
	cvta.local.u64 	%SP, %SPL;
	add.u64 	%rd2, %SP, 0;
	add.u64 	%rd1, %SPL, 0;
	mov.u32 	%r1, %ctaid.x;
	setp.eq.s32 	%p1, %r1, 0;
	@%p1 bra 	$L__BB0_2;
	st.local.u32 	[%rd1], %r1;
	mov.u64 	%rd3, $str;
	cvta.global.u64 	%rd4, %rd3;
	{ // callseq 0, 0
	.param .b64 param0;
	st.param.b64 	[param0], %rd4;
	.param .b64 param1;
	st.param.b64 	[param1], %rd2;
	.param .b32 retval0;
	call.uni (retval0), 
	vprintf, 
	(
	param0, 
	param1
	);
	ld.param.b32 	%r2, [retval0];
	} // callseq 0
	bra.uni 	$L__BB0_3;
$L__BB0_2:
	mov.b32 	%r4, 7;
	st.local.u32 	[%rd1], %r4;
	mov.u64 	%rd6, $str$1;
	cvta.global.u64 	%rd7, %rd6;
	{ // callseq 1, 0
	.param .b64 param0;
	st.param.b64 	[param0], %rd7;
	.param .b64 param1;
	st.param.b64 	[param1], %rd2;
	.param .b32 retval0;
	call.uni (retval0), 
	vprintf, 
	(
	param0, 
	param1
	);
	ld.param.b32 	%r5, [retval0];
	} // callseq 1
$L__BB0_3:
	bar.sync 	0;
	mov.u32 	%r7, %tid.x;
	st.local.u32 	[%rd1], %r7;
	mov.u64 	%rd9, $str$2;
	cvta.global.u64 	%rd10, %rd9;
	{ // callseq 2, 0
	.param .b64 param0;
	st.param.b64 	[param0], %rd10;
	.param .b64 param1;
	st.param.b64 	[param1], %rd2;
	.param .b32 retval0;
	call.uni (retval0), 
	vprintf, 
	(
	param0, 
	param1
	);
	ld.param.b32 	%r8, [retval0];
	} // callseq 2
	ret;

}


// ===== COMPILED SASS (sm_100) =====

	.target	sm_100

	.elftype	@"ET_EXEC"


//--------------------- .note.nv.tkinfo           --------------------------
	.section	.note.nv.tkinfo,"",@"SHT_NOTE"
	.sectionflags	@"SHF_NOTE_NV_TKINFO"
	.tkinfo
        /*0018*/ 	.word	0x00000002
        /*0030*/ 	.string	""
        /*0030*/ 	.string	"ptxas"
        /*0030*/ 	.string	"Cuda compilation tools, release 13.0, V13.0.88"
        /*0030*/ 	.string	"Build cuda_13.0.r13.0/compiler.36424714_0"
        /*0030*/ 	.string	"-arch sm_100 -m 64 "



//--------------------- .note.nv.cuinfo           --------------------------
	.section	.note.nv.cuinfo,"",@"SHT_NOTE"
	.sectionflags	@"SHF_NOTE_NV_CUINFO"
        /*0018*/ 	.short	0x0002
        /*001a*/ 	.short	0x0064
        /*001c*/ 	.short	0x0082
	.zero		2


//--------------------- .nv.info                  --------------------------
	.section	.nv.info,"",@"SHT_CUDA_INFO"
	.align	4


	//----- nvinfo : EIATTR_REGCOUNT
	.align		4
        /*0000*/ 	.byte	0x04, 0x2f
        /*0002*/ 	.short	(.L_4 - .L_3)
	.align		4
.L_3:
        /*0004*/ 	.word	index@(_Z8printingv)
        /*0008*/ 	.word	0x00000018


	//----- nvinfo : EIATTR_FRAME_SIZE
	.align		4
.L_4:
        /*000c*/ 	.byte	0x04, 0x11
        /*000e*/ 	.short	(.L_6 - .L_5)
	.align		4
.L_5:
        /*0010*/ 	.word	index@(_Z8printingv)
        /*0014*/ 	.word	0x00000008


	//----- nvinfo : EIATTR_MIN_STACK_SIZE
	.align		4
.L_6:
        /*0018*/ 	.byte	0x04, 0x12
        /*001a*/ 	.short	(.L_8 - .L_7)
	.align		4
.L_7:
        /*001c*/ 	.word	index@(_Z8printingv)
        /*0020*/ 	.word	0x00000008
.L_8:


//--------------------- .nv.compat                --------------------------
	.section	.nv.compat,"",@"SHT_CUDA_COMPAT_INFO"
	.align	4
        /*0000*/ 	.byte	0x02, 0x09, 0x00, 0x00, 0x02, 0x02, 0x01, 0x00, 0x02, 0x05, 0x05, 0x00, 0x03, 0x07, 0x01, 0x01
        /*0010*/ 	.byte	0x02, 0x03, 0x00, 0x00, 0x02, 0x06, 0x01, 0x00, 0x04, 0x0b, 0x08, 0x00, 0x09, 0x00, 0x00, 0x00
        /*0020*/ 	.byte	0x00, 0x00, 0x00, 0x00


//--------------------- .nv.info._Z8printingv     --------------------------
	.section	.nv.info._Z8printingv,"",@"SHT_CUDA_INFO"
	.sectionflags	@""
	.align	4


	//----- nvinfo : EIATTR_CUDA_API_VERSION
	.align		4
        /*0000*/ 	.byte	0x04, 0x37
        /*0002*/ 	.short	(.L_10 - .L_9)
.L_9:
        /*0004*/ 	.word	0x00000082


	//----- nvinfo : EIATTR_SPARSE_MMA_MASK
	.align		4
.L_10:
        /*0008*/ 	.byte	0x03, 0x50
        /*000a*/ 	.short	0x0000


	//----- nvinfo : EIATTR_MAXREG_COUNT
	.align		4
        /*000c*/ 	.byte	0x03, 0x1b
        /*000e*/ 	.short	0x00ff


	//----- nvinfo : EIATTR_NUM_BARRIERS
	.align		4
        /*0010*/ 	.byte	0x02, 0x4c
        /*0012*/ 	.byte	0x01
	.zero		1


	//----- nvinfo : EIATTR_EXTERNS
	.align		4
        /*0014*/ 	.byte	0x04, 0x0f
        /*0016*/ 	.short	(.L_12 - .L_11)


	//   ....[0]....
	.align		4
.L_11:
        /*0018*/ 	.word	index@(vprintf)


	//----- nvinfo : EIATTR_MERCURY_ISA_VERSION
	.align		4
.L_12:
        /*001c*/ 	.byte	0x03, 0x5f
        /*001e*/ 	.short	0x0101


	//----- nvinfo : EIATTR_VRC_CTA_INIT_COUNT
	.align		4
        /*0020*/ 	.byte	0x02, 0x4a
	.zero		1
	.zero		1


	//----- nvinfo : EIATTR_SYSCALL_OFFSETS
	.align		4
        /*0024*/ 	.byte	0x04, 0x46
        /*0026*/ 	.short	(.L_14 - .L_13)


	//   ....[0]....
.L_13:
        /*0028*/ 	.word	0x00000120


	//   ....[1]....
        /*002c*/ 	.word	0x000001e0


	//   ....[2]....
        /*0030*/ 	.word	0x000002b0


	//----- nvinfo : EIATTR_EXIT_INSTR_OFFSETS
	.align		4
.L_14:
        /*0034*/ 	.byte	0x04, 0x1c
        /*0036*/ 	.short	(.L_16 - .L_15)


	//   ....[0]....
.L_15:
        /*0038*/ 	.word	0x000002c0


	//----- nvinfo : EIATTR_SW_WAR
	.align		4
.L_16:
        /*003c*/ 	.byte	0x04, 0x36
        /*003e*/ 	.short	(.L_18 - .L_17)
.L_17:
        /*0040*/ 	.word	0x00000008
.L_18:


//--------------------- .nv.callgraph             --------------------------
	.section	.nv.callgraph,"",@"SHT_CUDA_CALLGRAPH"
	.align	4
	.sectionentsize	8
	.align		4
        /*0000*/ 	.word	0x00000000
	.align		4
        /*0004*/ 	.word	0xffffffff
	.align		4
        /*0008*/ 	.word	index@(_Z8printingv)
	.align		4
        /*000c*/ 	.word	index@(vprintf)
	.align		4
        /*0010*/ 	.word	0x00000000
	.align		4
        /*0014*/ 	.word	0xfffffffe
	.align		4
        /*0018*/ 	.word	0x00000000
	.align		4
        /*001c*/ 	.word	0xfffffffd
	.align		4
        /*0020*/ 	.word	0x00000000
	.align		4
        /*0024*/ 	.word	0xfffffffc


//--------------------- .nv.constant4             --------------------------
	.section	.nv.constant4,"a",@progbits
	.align	8
	.align		8
.nv.constant4:
        /*0000*/ 	.dword	vprintf
	.align		8
        /*0008*/ 	.dword	$str
	.align		8
        /*0010*/ 	.dword	$str$1
	.align		8
        /*0018*/ 	.dword	$str$2


//--------------------- .text._Z8printingv        --------------------------
	.section	.text._Z8printingv,"ax",@progbits
	.align	128
        .global         _Z8printingv
        .type           _Z8printingv,@function
        .size           _Z8printingv,(.L_x_5 - _Z8printingv)
        .other          _Z8printingv,@"STO_CUDA_ENTRY STV_DEFAULT"
_Z8printingv:
.text._Z8printingv:
[----:B------:R-:W0:Y:S01]  /*0000*/  LDC R1, c[0x0][0x37c] ;  /* 0x0000df00ff017b82 */ /* 0x000e220000000800 */
[----:B------:R-:W1:Y:S01]  /*0010*/  S2R R10, SR_CTAID.X ;  /* 0x00000000000a7919 */ /* 0x000e620000002500 */
[----:B------:R-:W2:Y:S01]  /*0020*/  LDCU UR4, c[0x0][0x2f8] ;  /* 0x00005f00ff0477ac */ /* 0x000ea20008000800 */
[----:B0-----:R-:W-:Y:S01]  /*0030*/  VIADD R1, R1, 0xfffffff8 ;  /* 0xfffffff801017836 */ /* 0x001fe20000000000 */
[----:B------:R-:W0:Y:S04]  /*0040*/  LDCU UR5, c[0x0][0x2fc] ;  /* 0x00005f80ff0577ac */ /* 0x000e280008000800 */
[----:B--2---:R-:W-:-:S05]  /*0050*/  IADD3 R16, P1, PT, R1, UR4, RZ ;  /* 0x0000000401107c10 */ /* 0x004fca000ff3e0ff */
[----:B0-----:R-:W-:Y:S01]  /*0060*/  IMAD.X R2, RZ, RZ, UR5, P1 ;  /* 0x00000005ff027e24 */ /* 0x001fe200088e06ff */
[----:B-1----:R-:W-:-:S13]  /*0070*/  ISETP.NE.AND P0, PT, R10, RZ, PT ;  /* 0x000000ff0a00720c */ /* 0x002fda0003f05270 */
[----:B------:R-:W-:Y:S05]  /*0080*/  @!P0 BRA `(.L_x_0) ;  /* 0x00000000002c8947 */ /* 0x000fea0003800000 */
[----:B------:R-:W-:Y:S01]  /*0090*/  MOV R0, 0x0 ;  /* 0x0000000000007802 */ /* 0x000fe20000000f00 */
[----:B------:R0:W-:Y:S01]  /*00a0*/  STL [R1], R10 ;  /* 0x0000000a01007387 */ /* 0x0001e20000100800 */
[----:B------:R-:W1:Y:S01]  /*00b0*/  LDCU.64 UR4, c[0x4][0x8] ;  /* 0x01000100ff0477ac */ /* 0x000e620008000a00 */
[----:B------:R-:W-:Y:S01]  /*00c0*/  IMAD.MOV.U32 R6, RZ, RZ, R16 ;  /* 0x000000ffff067224 */ /* 0x000fe200078e0010 */
[----:B------:R0:W2:Y:S01]  /*00d0*/  LDC.64 R8, c[0x4][R0] ;  /* 0x0100000000087b82 */ /* 0x0000a20000000a00 */
[----:B------:R-:W-:Y:S02]  /*00e0*/  IMAD.MOV.U32 R7, RZ, RZ, R2 ;  /* 0x000000ffff077224 */ /* 0x000fe400078e0002 */
[----:B-1----:R-:W-:Y:S01]  /*00f0*/  IMAD.U32 R4, RZ, RZ, UR4 ;  /* 0x00000004ff047e24 */ /* 0x002fe2000f8e00ff */
[----:B0-----:R-:W-:-:S07]  /*0100*/  MOV R5, UR5 ;  /* 0x0000000500057c02 */ /* 0x001fce0008000f00 */
[----:B------:R-:W-:-:S07]  /*0110*/  LEPC R20, `(.L_x_1) ;  /* 0x000000001014794e */ /* 0x000fce0000000000 */
[----:B--2---:R-:W-:Y:S05]  /*0120*/  CALL.ABS.NOINC R8 ;  /* 0x0000000008007343 */ /* 0x004fea0003c00000 */
.L_x_1:
[----:B------:R-:W-:Y:S05]  /*0130*/  BRA `(.L_x_2) ;  /* 0x00000000002c7947 */ /* 0x000fea0003800000 */
.L_x_0:
[----:B------:R-:W-:Y:S01]  /*0140*/  HFMA2 R0, -RZ, RZ, 0, 4.17232513427734375e-07 ;  /* 0x00000007ff007431 */ /* 0x000fe200000001ff */
[----:B------:R-:W-:Y:S01]  /*0150*/  MOV R3, 0x0 ;  /* 0x0000000000037802 */ /* 0x000fe20000000f00 */
[----:B------:R-:W0:Y:S01]  /*0160*/  LDCU.64 UR4, c[0x4][0x10] ;  /* 0x01000200ff0477ac */ /* 0x000e220008000a00 */
[----:B------:R-:W-:Y:S01]  /*0170*/  MOV R6, R16 ;  /* 0x0000001000067202 */ /* 0x000fe20000000f00 */
[----:B------:R-:W-:Y:S01]  /*0180*/  IMAD.MOV.U32 R7, RZ, RZ, R2 ;  /* 0x000000ffff077224 */ /* 0x000fe200078e0002 */
[----:B------:R1:W2:Y:S01]  /*0190*/  LDC.64 R8, c[0x4][R3] ;  /* 0x0100000003087b82 */ /* 0x0002a20000000a00 */
[----:B------:R1:W-:Y:S01]  /*01a0*/  STL [R1], R0 ;  /* 0x0000000001007387 */ /* 0x0003e20000100800 */
[----:B0-----:R-:W-:Y:S02]  /*01b0*/  IMAD.U32 R4, RZ, RZ, UR4 ;  /* 0x00000004ff047e24 */ /* 0x001fe4000f8e00ff */
[----:B-1----:R-:W-:-:S07]  /*01c0*/  IMAD.U32 R5, RZ, RZ, UR5 ;  /* 0x00000005ff057e24 */ /* 0x002fce000f8e00ff */
[----:B------:R-:W-:-:S07]  /*01d0*/  LEPC R20, `(.L_x_2) ;  /* 0x000000001014794e */ /* 0x000fce0000000000 */
[----:B--2---:R-:W-:Y:S05]  /*01e0*/  CALL.ABS.NOINC R8 ;  /* 0x0000000008007343 */ /* 0x004fea0003c00000 */
.L_x_2:
[----:B------:R-:W0:Y:S01]  /*01f0*/  S2R R0, SR_TID.X ;  /* 0x0000000000007919 */ /* 0x000e220000002100 */
[----:B------:R-:W-:Y:S01]  /*0200*/  MOV R3, 0x0 ;  /* 0x0000000000037802 */ /* 0x000fe20000000f00 */
[----:B------:R-:W-:Y:S05]  /*0210*/  WARPSYNC.ALL ;  /* 0x0000000000007948 */ /* 0x000fea0003800000 */
[----:B------:R-:W-:Y:S01]  /*0220*/  BAR.SYNC.DEFER_BLOCKING 0x0 ;  /* 0x0000000000007b1d */ /* 0x000fe20000010000 */
[----:B------:R-:W-:Y:S01]  /*0230*/  IMAD.MOV.U32 R6, RZ, RZ, R16 ;  /* 0x000000ffff067224 */ /* 0x000fe200078e0010 */
[----:B------:R-:W-:-:S06]  /*0240*/  MOV R7, R2 ;  /* 0x0000000200077202 */ /* 0x000fcc0000000f00 */
[----:B------:R1:W2:Y:S01]  /*0250*/  LDC.64 R8, c[0x4][R3] ;  /* 0x0100000003087b82 */ /* 0x0002a20000000a00 */
[----:B------:R-:W3:Y:S01]  /*0260*/  LDCU.64 UR4, c[0x4][0x18] ;  /* 0x01000300ff0477ac */ /* 0x000ee20008000a00 */
[----:B0-----:R1:W-:Y:S01]  /*0270*/  STL [R1], R0 ;  /* 0x0000000001007387 */ /* 0x0013e20000100800 */
[----:B---3--:R-:W-:Y:S01]  /*0280*/  IMAD.U32 R4, RZ, RZ, UR4 ;  /* 0x00000004ff047e24 */ /* 0x008fe2000f8e00ff */
[----:B------:R-:W-:-:S07]  /*0290*/  MOV R5, UR5 ;  /* 0x0000000500057c02 */ /* 0x000fce0008000f00 */
[----:B------:R-:W-:-:S07]  /*02a0*/  LEPC R20, `(.L_x_3) ;  /* 0x000000001014794e */ /* 0x000fce0000000000 */
[----:B-12---:R-:W-:Y:S05]  /*02b0*/  CALL.ABS.NOINC R8 ;  /* 0x0000000008007343 */ /* 0x006fea0003c00000 */
.L_x_3:
[----:B------:R-:W-:Y:S05]  /*02c0*/  EXIT ;  /* 0x000000000000794d */ /* 0x000fea0003800000 */
.L_x_4:
[----:B------:R-:W-:-:S00]  /*02d0*/  BRA `(.L_x_4) ;  /* 0xfffffffc00fc7947 */ /* 0x000fc0000383ffff */
[----:B------:R-:W-:-:S00]  /*02e0*/  NOP ;  /* 0x0000000000007918 */ /* 0x000fc00000000000 */
        /* <DEDUP_REMOVED lines=9> */
.L_x_5:


//--------------------- .nv.global.init           --------------------------
	.section	.nv.global.init,"aw",@progbits
.nv.global.init:
	.type		$str$1,@object
	.size		$str$1,($str - $str$1)
$str$1:
        /*0000*/ 	.byte	0x78, 0x20, 0x3d, 0x20, 0x25, 0x64, 0x0a, 0x00
	.type		$str,@object
	.size		$str,($str$2 - $str)
$str:
        /*0008*/ 	.byte	0x62, 0x6c, 0x6b, 0x2e, 0x78, 0x20, 0x3d, 0x20, 0x25, 0x64, 0x0a, 0x00
	.type		$str$2,@object
	.size		$str$2,(.L_2 - $str$2)
$str$2:
        /*0014*/ 	.byte	0x74, 0x68, 0x72, 0x65, 0x61, 0x64, 0x2e, 0x78, 0x20, 0x3d, 0x20, 0x25, 0x64, 0x0a, 0x00
.L_2:


//--------------------- .nv.shared.reserved.0     --------------------------
	.section	.nv.shared.reserved.0,"aw",@nobits
	.weak		__nv_reservedSMEM_offset_0_alias
	.size		__nv_reservedSMEM_offset_0_alias, 0, 64
	.other		__nv_reservedSMEM_offset_0_alias,@"STO_CUDA_RESERVED_SHARED STV_DEFAULT"
__nv_reservedSMEM_offset_0_alias:
	.zero		0
	.zero		64


//--------------------- .nv.constant0._Z8printingv --------------------------
	.section	.nv.constant0._Z8printingv,"a",@progbits
	.sectionflags	@""
	.align	4
.nv.constant0._Z8printingv:
	.zero		896


//--------------------- SYMBOLS --------------------------

	.type		.nv.reservedSmem.offset0,@object
	.size		.nv.reservedSmem.offset0,0x4
	.type		vprintf,@function
